//
// Generated by NVIDIA NVVM Compiler
//
// Compiler Build ID: CL-36424714
// Cuda compilation tools, release 13.0, V13.0.88
// Based on NVVM 20.0.0
//

.version 9.0
.target sm_100
.address_size 64

	// .globl	_Z6kernelPiS_S_i

.visible .entry _Z6kernelPiS_S_i(
	.param .u64 .ptr .align 1 _Z6kernelPiS_S_i_param_0,
	.param .u64 .ptr .align 1 _Z6kernelPiS_S_i_param_1,
	.param .u64 .ptr .align 1 _Z6kernelPiS_S_i_param_2,
	.param .u32 _Z6kernelPiS_S_i_param_3
)
{
	.reg .pred 	%p<2>;
	.reg .b32 	%r<17>;
	.reg .b64 	%rd<11>;

	ld.param.u64 	%rd1, [_Z6kernelPiS_S_i_param_0];
	ld.param.u64 	%rd2, [_Z6kernelPiS_S_i_param_1];
	ld.param.u64 	%rd3, [_Z6kernelPiS_S_i_param_2];
	ld.param.u32 	%r4, [_Z6kernelPiS_S_i_param_3];
	mov.u32 	%r5, %ctaid.x;
	mov.u32 	%r6, %ntid.x;
	mov.u32 	%r7, %tid.x;
	mad.lo.s32 	%r1, %r5, %r6, %r7;
	mov.u32 	%r8, %ctaid.y;
	mov.u32 	%r9, %ntid.y;
	mov.u32 	%r10, %tid.y;
	mad.lo.s32 	%r11, %r8, %r9, %r10;
	max.s32 	%r12, %r1, %r11;
	setp.ge.s32 	%p1, %r12, %r4;
	@%p1 bra 	$L__BB0_2;
	cvta.to.global.u64 	%rd4, %rd2;
	cvta.to.global.u64 	%rd5, %rd3;
	cvta.to.global.u64 	%rd6, %rd1;
	mad.lo.s32 	%r13, %r4, %r11, %r1;
	mul.wide.s32 	%rd7, %r13, 4;
	add.s64 	%rd8, %rd4, %rd7;
	ld.global.u32 	%r14, [%rd8];
	add.s64 	%rd9, %rd5, %rd7;
	ld.global.u32 	%r15, [%rd9];
	add.s32 	%r16, %r15, %r14;
	add.s64 	%rd10, %rd6, %rd7;
	st.global.u32 	[%rd10], %r16;
$L__BB0_2:
	ret;

}


// ===== COMPILED SASS (sm_100) =====

	.target	sm_100

	.elftype	@"ET_EXEC"


//--------------------- .note.nv.tkinfo           --------------------------
	.section	.note.nv.tkinfo,"",@"SHT_NOTE"
	.sectionflags	@"SHF_NOTE_NV_TKINFO"
	.tkinfo
        /*0018*/ 	.word	0x00000002
        /*0030*/ 	.string	""
        /*0030*/ 	.string	"ptxas"
        /*0030*/ 	.string	"Cuda compilation tools, release 13.0, V13.0.88"
        /*0030*/ 	.string	"Build cuda_13.0.r13.0/compiler.36424714_0"
        /*0030*/ 	.string	"-arch sm_100 -m 64 "



//--------------------- .note.nv.cuinfo           --------------------------
	.section	.note.nv.cuinfo,"",@"SHT_NOTE"
	.sectionflags	@"SHF_NOTE_NV_CUINFO"
        /*0018*/ 	.short	0x0002
        /*001a*/ 	.short	0x0064
        /*001c*/ 	.short	0x0082
	.zero		2


//--------------------- .nv.info                  --------------------------
	.section	.nv.info,"",@"SHT_CUDA_INFO"
	.align	4


	//----- nvinfo : EIATTR_REGCOUNT
	.align		4
        /*0000*/ 	.byte	0x04, 0x2f
        /*0002*/ 	.short	(.L_1 - .L_0)
	.align		4
.L_0:
        /*0004*/ 	.word	index@(_Z6kernelPiS_S_i)
        /*0008*/ 	.word	0x0000000c


	//----- nvinfo : EIATTR_FRAME_SIZE
	.align		4
.L_1:
        /*000c*/ 	.byte	0x04, 0x11
        /*000e*/ 	.short	(.L_3 - .L_2)
	.align		4
.L_2:
        /*0010*/ 	.word	index@(_Z6kernelPiS_S_i)
        /*0014*/ 	.word	0x00000000


	//----- nvinfo : EIATTR_MIN_STACK_SIZE
	.align		4
.L_3:
        /*0018*/ 	.byte	0x04, 0x12
        /*001a*/ 	.short	(.L_5 - .L_4)
	.align		4
.L_4:
        /*001c*/ 	.word	index@(_Z6kernelPiS_S_i)
        /*0020*/ 	.word	0x00000000
.L_5:


//--------------------- .nv.compat                --------------------------
	.section	.nv.compat,"",@"SHT_CUDA_COMPAT_INFO"
	.align	4
        /*0000*/ 	.byte	0x02, 0x09, 0x00, 0x00, 0x02, 0x02, 0x01, 0x00, 0x02, 0x05, 0x05, 0x00, 0x03, 0x07, 0x01, 0x01
        /*0010*/ 	.byte	0x02, 0x03, 0x00, 0x00, 0x02, 0x06, 0x01, 0x00, 0x04, 0x0b, 0x08, 0x00, 0x09, 0x00, 0x00, 0x00
        /*0020*/ 	.byte	0x00, 0x00, 0x00, 0x00


//--------------------- .nv.info._Z6kernelPiS_S_i --------------------------
	.section	.nv.info._Z6kernelPiS_S_i,"",@"SHT_CUDA_INFO"
	.sectionflags	@""
	.align	4


	//----- nvinfo : EIATTR_CUDA_API_VERSION
	.align		4
        /*0000*/ 	.byte	0x04, 0x37
        /*0002*/ 	.short	(.L_7 - .L_6)
.L_6:
        /*0004*/ 	.word	0x00000082


	//----- nvinfo : EIATTR_KPARAM_INFO
	.align		4
.L_7:
        /*0008*/ 	.byte	0x04, 0x17
        /*000a*/ 	.short	(.L_9 - .L_8)
.L_8:
        /*000c*/ 	.word	0x00000000
        /*0010*/ 	.short	0x0003
        /*0012*/ 	.short	0x0018
        /*0014*/ 	.byte	0x00, 0xf0, 0x11, 0x00


	//----- nvinfo : EIATTR_KPARAM_INFO
	.align		4
.L_9:
        /*0018*/ 	.byte	0x04, 0x17
        /*001a*/ 	.short	(.L_11 - .L_10)
.L_10:
        /*001c*/ 	.word	0x00000000
        /*0020*/ 	.short	0x0002
        /*0022*/ 	.short	0x0010
        /*0024*/ 	.byte	0x00, 0xf5, 0x21, 0x00


	//----- nvinfo : EIATTR_KPARAM_INFO
	.align		4
.L_11:
        /*0028*/ 	.byte	0x04, 0x17
        /*002a*/ 	.short	(.L_13 - .L_12)
.L_12:
        /*002c*/ 	.word	0x00000000
        /*0030*/ 	.short	0x0001
        /*0032*/ 	.short	0x0008
        /*0034*/ 	.byte	0x00, 0xf5, 0x21, 0x00


	//----- nvinfo : EIATTR_KPARAM_INFO
	.align		4
.L_13:
        /*0038*/ 	.byte	0x04, 0x17
        /*003a*/ 	.short	(.L_15 - .L_14)
.L_14:
        /*003c*/ 	.word	0x00000000
        /*0040*/ 	.short	0x0000
        /*0042*/ 	.short	0x0000
        /*0044*/ 	.byte	0x00, 0xf5, 0x21, 0x00


	//----- nvinfo : EIATTR_SPARSE_MMA_MASK
	.align		4
.L_15:
        /*0048*/ 	.byte	0x03, 0x50
        /*004a*/ 	.short	0x0000


	//----- nvinfo : EIATTR_MAXREG_COUNT
	.align		4
        /*004c*/ 	.byte	0x03, 0x1b
        /*004e*/ 	.short	0x00ff


	//----- nvinfo : EIATTR_MERCURY_ISA_VERSION
	.align		4
        /*0050*/ 	.byte	0x03, 0x5f
        /*0052*/ 	.short	0x0101


	//----- nvinfo : EIATTR_VRC_CTA_INIT_COUNT
	.align		4
        /*0054*/ 	.byte	0x02, 0x4a
	.zero		1
	.zero		1


	//----- nvinfo : EIATTR_EXIT_INSTR_OFFSETS
	.align		4
        /*0058*/ 	.byte	0x04, 0x1c
        /*005a*/ 	.short	(.L_17 - .L_16)


	//   ....[0]....
.L_16:
        /*005c*/ 	.word	0x000000c0


	//   ....[1]....
        /*0060*/ 	.word	0x00000190


	//----- nvinfo : EIATTR_CBANK_PARAM_SIZE
	.align		4
.L_17:
        /*0064*/ 	.byte	0x03, 0x19
        /*0066*/ 	.short	0x001c


	//----- nvinfo : EIATTR_PARAM_CBANK
	.align		4
        /*0068*/ 	.byte	0x04, 0x0a
        /*006a*/ 	.short	(.L_19 - .L_18)
	.align		4
.L_18:
        /*006c*/ 	.word	index@(.nv.constant0._Z6kernelPiS_S_i)
        /*0070*/ 	.short	0x0380
        /*0072*/ 	.short	0x001c


	//----- nvinfo : EIATTR_SW_WAR
	.align		4
.L_19:
        /*0074*/ 	.byte	0x04, 0x36
        /*0076*/ 	.short	(.L_21 - .L_20)
.L_20:
        /*0078*/ 	.word	0x00000008
.L_21:


//--------------------- .nv.callgraph             --------------------------
	.section	.nv.callgraph,"",@"SHT_CUDA_CALLGRAPH"
	.align	4
	.sectionentsize	8
	.align		4
        /*0000*/ 	.word	0x00000000
	.align		4
        /*0004*/ 	.word	0xffffffff
	.align		4
        /*0008*/ 	.word	0x00000000
	.align		4
        /*000c*/ 	.word	0xfffffffe
	.align		4
        /*0010*/ 	.word	0x00000000
	.align		4
        /*0014*/ 	.word	0xfffffffd
	.align		4
        /*0018*/ 	.word	0x00000000
	.align		4
        /*001c*/ 	.word	0xfffffffc


//--------------------- .text._Z6kernelPiS_S_i    --------------------------
	.section	.text._Z6kernelPiS_S_i,"ax",@progbits
	.align	128
        .global         _Z6kernelPiS_S_i
        .type           _Z6kernelPiS_S_i,@function
        .size           _Z6kernelPiS_S_i,(.L_x_1 - _Z6kernelPiS_S_i)
        .other          _Z6kernelPiS_S_i,@"STO_CUDA_ENTRY STV_DEFAULT"
_Z6kernelPiS_S_i:
.text._Z6kernelPiS_S_i:
[----:B------:R-:W-:Y:S01]  /*0000*/  LDC R1, c[0x0][0x37c] ;  /* 0x0000df00ff017b82 */ /* 0x000fe20000000800 */
[----:B------:R-:W0:Y:S07]  /*0010*/  S2R R3, SR_TID.X ;  /* 0x0000000000037919 */ /* 0x000e2e0000002100 */
[----:B------:R-:W0:Y:S01]  /*0020*/  LDC R0, c[0x0][0x360] ;  /* 0x0000d800ff007b82 */ /* 0x000e220000000800 */
[----:B------:R-:W1:Y:S01]  /*0030*/  LDCU UR6, c[0x0][0x398] ;  /* 0x00007300ff0677ac */ /* 0x000e620008000800 */
[----:B------:R-:W2:Y:S06]  /*0040*/  S2R R2, SR_TID.Y ;  /* 0x0000000000027919 */ /* 0x000eac0000002200 */
[----:B------:R-:W0:Y:S08]  /*0050*/  S2UR UR4, SR_CTAID.X ;  /* 0x00000000000479c3 */ /* 0x000e300000002500 */
[----:B------:R-:W2:Y:S08]  /*0060*/  S2UR UR5, SR_CTAID.Y ;  /* 0x00000000000579c3 */ /* 0x000eb00000002600 */
[----:B------:R-:W2:Y:S01]  /*0070*/  LDC R7, c[0x0][0x364] ;  /* 0x0000d900ff077b82 */ /* 0x000ea20000000800 */
[----:B0-----:R-:W-:-:S02]  /*0080*/  IMAD R0, R0, UR4, R3 ;  /* 0x0000000400007c24 */ /* 0x001fc4000f8e0203 */
[----:B--2---:R-:W-:-:S05]  /*0090*/  IMAD R7, R7, UR5, R2 ;  /* 0x0000000507077c24 */ /* 0x004fca000f8e0202 */
[----:B------:R-:W-:-:S04]  /*00a0*/  VIMNMX R2, PT, PT, R0, R7, !PT ;  /* 0x0000000700027248 */ /* 0x000fc80007fe0100 */
[----:B-1----:R-:W-:-:S13]  /*00b0*/  ISETP.GE.AND P0, PT, R2, UR6, PT ;  /* 0x0000000602007c0c */ /* 0x002fda000bf06270 */
[----:B------:R-:W-:Y:S05]  /*00c0*/  @P0 EXIT ;  /* 0x000000000000094d */ /* 0x000fea0003800000 */
[----:B------:R-:W0:Y:S01]  /*00d0*/  LDC.64 R2, c[0x0][0x388] ;  /* 0x0000e200ff027b82 */ /* 0x000e220000000a00 */
[----:B------:R-:W1:Y:S01]  /*00e0*/  LDCU.64 UR4, c[0x0][0x358] ;  /* 0x00006b00ff0477ac */ /* 0x000e620008000a00 */
[----:B------:R-:W-:-:S06]  /*00f0*/  IMAD R9, R7, UR6, R0 ;  /* 0x0000000607097c24 */ /* 0x000fcc000f8e0200 */
[----:B------:R-:W2:Y:S08]  /*0100*/  LDC.64 R4, c[0x0][0x390] ;  /* 0x0000e400ff047b82 */ /* 0x000eb00000000a00 */
[----:B------:R-:W3:Y:S01]  /*0110*/  LDC.64 R6, c[0x0][0x380] ;  /* 0x0000e000ff067b82 */ /* 0x000ee20000000a00 */
[----:B0-----:R-:W-:-:S06]  /*0120*/  IMAD.WIDE R2, R9, 0x4, R2 ;  /* 0x0000000409027825 */ /* 0x001fcc00078e0202 */
[----:B-1----:R-:W4:Y:S01]  /*0130*/  LDG.E R2, desc[UR4][R2.64] ;  /* 0x0000000402027981 */ /* 0x002f22000c1e1900 */
[----:B--2---:R-:W-:-:S06]  /*0140*/  IMAD.WIDE R4, R9, 0x4, R4 ;  /* 0x0000000409047825 */ /* 0x004fcc00078e0204 */
[----:B------:R-:W4:Y:S01]  /*0150*/  LDG.E R5, desc[UR4][R4.64] ;  /* 0x0000000404057981 */ /* 0x000f22000c1e1900 */
[----:B---3--:R-:W-:Y:S01]  /*0160*/  IMAD.WIDE R6, R9, 0x4, R6 ;  /* 0x0000000409067825 */ /* 0x008fe200078e0206 */
[----:B----4-:R-:W-:-:S05]  /*0170*/  IADD3 R9, PT, PT, R2, R5, RZ ;  /* 0x0000000502097210 */ /* 0x010fca0007ffe0ff */
[----:B------:R-:W-:Y:S01]  /*0180*/  STG.E desc[UR4][R6.64], R9 ;  /* 0x0000000906007986 */ /* 0x000fe2000c101904 */
[----:B------:R-:W-:Y:S05]  /*0190*/  EXIT ;  /* 0x000000000000794d */ /* 0x000fea0003800000 */
.L_x_0:
[----:B------:R-:W-:-:S00]  /*01a0*/  BRA `(.L_x_0) ;  /* 0xfffffffc00fc7947 */ /* 0x000fc0000383ffff */
[----:B------:R-:W-:-:S00]  /*01b0*/  NOP ;  /* 0x0000000000007918 */ /* 0x000fc00000000000 */
        /* <DEDUP_REMOVED lines=12> */
.L_x_1:


//--------------------- .nv.shared.reserved.0     --------------------------
	.section	.nv.shared.reserved.0,"aw",@nobits
	.weak		__nv_reservedSMEM_offset_0_alias
	.size		__nv_reservedSMEM_offset_0_alias, 0, 64
	.other		__nv_reservedSMEM_offset_0_alias,@"STO_CUDA_RESERVED_SHARED STV_DEFAULT"
__nv_reservedSMEM_offset_0_alias:
	.zero		0
	.zero		64


//--------------------- .nv.constant0._Z6kernelPiS_S_i --------------------------
	.section	.nv.constant0._Z6kernelPiS_S_i,"a",@progbits
	.sectionflags	@""
	.align	4
.nv.constant0._Z6kernelPiS_S_i:
	.zero		924


//--------------------- SYMBOLS --------------------------

	.type		.nv.reservedSmem.offset0,@object
	.size		.nv.reservedSmem.offset0,0x4
